//
// Generated by NVIDIA NVVM Compiler
//
// Compiler Build ID: CL-36424714
// Cuda compilation tools, release 13.0, V13.0.88
// Based on NVVM 20.0.0
//

.version 9.0
.target sm_100
.address_size 64

	// .globl	_Z17findNonZeroColumn6MatrixiPi

.visible .entry _Z17findNonZeroColumn6MatrixiPi(
	.param .align 8 .b8 _Z17findNonZeroColumn6MatrixiPi_param_0[16],
	.param .u32 _Z17findNonZeroColumn6MatrixiPi_param_1,
	.param .u64 .ptr .align 1 _Z17findNonZeroColumn6MatrixiPi_param_2
)
{
	.reg .pred 	%p<4>;
	.reg .b32 	%r<10>;
	.reg .b64 	%rd<7>;
	.reg .b64 	%fd<3>;

	ld.param.u32 	%r1, [_Z17findNonZeroColumn6MatrixiPi_param_0];
	ld.param.u64 	%rd2, [_Z17findNonZeroColumn6MatrixiPi_param_0+8];
	ld.param.u32 	%r3, [_Z17findNonZeroColumn6MatrixiPi_param_1];
	ld.param.u64 	%rd3, [_Z17findNonZeroColumn6MatrixiPi_param_2];
	cvta.to.global.u64 	%rd1, %rd3;
	ld.global.u32 	%r4, [%rd1];
	setp.eq.s32 	%p1, %r4, -1;
	@%p1 bra 	$L__BB0_4;
	mov.u32 	%r5, %ctaid.x;
	mov.u32 	%r6, %ntid.x;
	mov.u32 	%r7, %tid.x;
	mad.lo.s32 	%r8, %r5, %r6, %r7;
	add.s32 	%r2, %r8, %r3;
	setp.ge.s32 	%p2, %r2, %r1;
	@%p2 bra 	$L__BB0_4;
	mad.lo.s32 	%r9, %r3, %r1, %r2;
	cvta.to.global.u64 	%rd4, %rd2;
	mul.wide.s32 	%rd5, %r9, 8;
	add.s64 	%rd6, %rd4, %rd5;
	ld.global.f64 	%fd1, [%rd6];
	abs.f64 	%fd2, %fd1;
	setp.leu.f64 	%p3, %fd2, 0d3EB0C6F7A0B5ED8D;
	@%p3 bra 	$L__BB0_4;
	st.global.u32 	[%rd1], %r2;
$L__BB0_4:
	ret;

}
	// .globl	_Z15normalizeColumn6Matrixii
.visible .entry _Z15normalizeColumn6Matrixii(
	.param .align 8 .b8 _Z15normalizeColumn6Matrixii_param_0[16],
	.param .u32 _Z15normalizeColumn6Matrixii_param_1,
	.param .u32 _Z15normalizeColumn6Matrixii_param_2
)
{
	.reg .pred 	%p<2>;
	.reg .b32 	%r<12>;
	.reg .b64 	%rd<7>;
	.reg .b64 	%fd<4>;

	ld.param.u64 	%rd1, [_Z15normalizeColumn6Matrixii_param_0+8];
	ld.param.u32 	%r3, [_Z15normalizeColumn6Matrixii_param_0];
	ld.param.u32 	%r4, [_Z15normalizeColumn6Matrixii_param_1];
	ld.param.u32 	%r5, [_Z15normalizeColumn6Matrixii_param_2];
	mov.u32 	%r6, %ctaid.x;
	mov.u32 	%r7, %ntid.x;
	mov.u32 	%r8, %tid.x;
	mad.lo.s32 	%r2, %r6, %r7, %r8;
	setp.ge.s32 	%p1, %r2, %r3;
	@%p1 bra 	$L__BB1_2;
	cvta.to.global.u64 	%rd2, %rd1;
	mul.lo.s32 	%r9, %r3, %r2;
	add.s32 	%r10, %r9, %r5;
	mul.wide.s32 	%rd3, %r10, 8;
	add.s64 	%rd4, %rd2, %rd3;
	ld.global.f64 	%fd1, [%rd4];
	add.s32 	%r11, %r9, %r4;
	mul.wide.s32 	%rd5, %r11, 8;
	add.s64 	%rd6, %rd2, %rd5;
	ld.global.f64 	%fd2, [%rd6];
	add.f64 	%fd3, %fd1, %fd2;
	st.global.f64 	[%rd6], %fd3;
$L__BB1_2:
	ret;

}
	// .globl	_Z9divideRow6Matrixi
.visible .entry _Z9divideRow6Matrixi(
	.param .align 8 .b8 _Z9divideRow6Matrixi_param_0[16],
	.param .u32 _Z9divideRow6Matrixi_param_1
)
{
	.reg .pred 	%p<2>;
	.reg .b32 	%r<11>;
	.reg .b64 	%rd<7>;
	.reg .b64 	%fd<4>;

	ld.param.u64 	%rd1, [_Z9divideRow6Matrixi_param_0+8];
	ld.param.u32 	%r3, [_Z9divideRow6Matrixi_param_0];
	ld.param.u32 	%r4, [_Z9divideRow6Matrixi_param_1];
	mov.u32 	%r5, %ctaid.x;
	mov.u32 	%r6, %ntid.x;
	mov.u32 	%r7, %tid.x;
	mad.lo.s32 	%r2, %r5, %r6, %r7;
	setp.ge.s32 	%p1, %r2, %r3;
	@%p1 bra 	$L__BB2_2;
	cvta.to.global.u64 	%rd2, %rd1;
	mul.lo.s32 	%r8, %r3, %r4;
	add.s32 	%r9, %r8, %r2;
	mul.wide.s32 	%rd3, %r9, 8;
	add.s64 	%rd4, %rd2, %rd3;
	ld.global.f64 	%fd1, [%rd4];
	add.s32 	%r10, %r8, %r4;
	mul.wide.s32 	%rd5, %r10, 8;
	add.s64 	%rd6, %rd2, %rd5;
	ld.global.f64 	%fd2, [%rd6];
	div.rn.f64 	%fd3, %fd1, %fd2;
	st.global.f64 	[%rd4], %fd3;
$L__BB2_2:
	ret;

}
	// .globl	_Z12updateMatrix6Matrixi
.visible .entry _Z12updateMatrix6Matrixi(
	.param .align 8 .b8 _Z12updateMatrix6Matrixi_param_0[16],
	.param .u32 _Z12updateMatrix6Matrixi_param_1
)
{
	.reg .pred 	%p<2>;
	.reg .b32 	%r<21>;
	.reg .b64 	%rd<9>;
	.reg .b64 	%fd<6>;

	ld.param.u64 	%rd1, [_Z12updateMatrix6Matrixi_param_0+8];
	ld.param.u32 	%r4, [_Z12updateMatrix6Matrixi_param_0];
	ld.param.u32 	%r5, [_Z12updateMatrix6Matrixi_param_1];
	not.b32 	%r6, %r5;
	add.s32 	%r7, %r4, %r6;
	mov.u32 	%r8, %ctaid.x;
	mov.u32 	%r9, %ntid.x;
	mov.u32 	%r10, %tid.x;
	mad.lo.s32 	%r11, %r8, %r9, %r10;
	div.s32 	%r12, %r11, %r7;
	add.s32 	%r13, %r5, 1;
	add.s32 	%r2, %r13, %r12;
	mul.lo.s32 	%r14, %r12, %r7;
	sub.s32 	%r15, %r11, %r14;
	add.s32 	%r3, %r13, %r15;
	max.s32 	%r16, %r2, %r3;
	setp.ge.s32 	%p1, %r16, %r4;
	@%p1 bra 	$L__BB3_2;
	cvta.to.global.u64 	%rd2, %rd1;
	mul.lo.s32 	%r17, %r2, %r4;
	add.s32 	%r18, %r17, %r3;
	mul.wide.s32 	%rd3, %r18, 8;
	add.s64 	%rd4, %rd2, %rd3;
	ld.global.f64 	%fd1, [%rd4];
	add.s32 	%r19, %r17, %r5;
	mul.wide.s32 	%rd5, %r19, 8;
	add.s64 	%rd6, %rd2, %rd5;
	ld.global.f64 	%fd2, [%rd6];
	mad.lo.s32 	%r20, %r4, %r5, %r3;
	mul.wide.s32 	%rd7, %r20, 8;
	add.s64 	%rd8, %rd2, %rd7;
	ld.global.f64 	%fd3, [%rd8];
	mul.f64 	%fd4, %fd2, %fd3;
	sub.f64 	%fd5, %fd1, %fd4;
	st.global.f64 	[%rd4], %fd5;
$L__BB3_2:
	ret;

}
	// .globl	_Z8putZeros6Matrixi
.visible .entry _Z8putZeros6Matrixi(
	.param .align 8 .b8 _Z8putZeros6Matrixi_param_0[16],
	.param .u32 _Z8putZeros6Matrixi_param_1
)
{
	.reg .pred 	%p<2>;
	.reg .b32 	%r<11>;
	.reg .b64 	%rd<6>;

	ld.param.u64 	%rd1, [_Z8putZeros6Matrixi_param_0+8];
	ld.param.u32 	%r3, [_Z8putZeros6Matrixi_param_0];
	ld.param.u32 	%r4, [_Z8putZeros6Matrixi_param_1];
	mov.u32 	%r5, %ctaid.x;
	mov.u32 	%r6, %ntid.x;
	mov.u32 	%r7, %tid.x;
	mad.lo.s32 	%r8, %r5, %r6, %r7;
	add.s32 	%r9, %r8, %r4;
	add.s32 	%r2, %r9, 1;
	setp.ge.s32 	%p1, %r2, %r3;
	@%p1 bra 	$L__BB4_2;
	cvta.to.global.u64 	%rd2, %rd1;
	mad.lo.s32 	%r10, %r2, %r3, %r4;
	mul.wide.s32 	%rd3, %r10, 8;
	add.s64 	%rd4, %rd2, %rd3;
	mov.b64 	%rd5, 0;
	st.global.u64 	[%rd4], %rd5;
$L__BB4_2:
	ret;

}


// ===== COMPILED SASS (sm_100) =====

	.target	sm_100

	.elftype	@"ET_EXEC"


//--------------------- .note.nv.tkinfo           --------------------------
	.section	.note.nv.tkinfo,"",@"SHT_NOTE"
	.sectionflags	@"SHF_NOTE_NV_TKINFO"
	.tkinfo
        /*0018*/ 	.word	0x00000002
        /*0030*/ 	.string	""
        /*0030*/ 	.string	"ptxas"
        /*0030*/ 	.string	"Cuda compilation tools, release 13.0, V13.0.88"
        /*0030*/ 	.string	"Build cuda_13.0.r13.0/compiler.36424714_0"
        /*0030*/ 	.string	"-arch sm_100 -m 64 "



//--------------------- .note.nv.cuinfo           --------------------------
	.section	.note.nv.cuinfo,"",@"SHT_NOTE"
	.sectionflags	@"SHF_NOTE_NV_CUINFO"
        /*0018*/ 	.short	0x0002
        /*001a*/ 	.short	0x0064
        /*001c*/ 	.short	0x0082
	.zero		2


//--------------------- .nv.info                  --------------------------
	.section	.nv.info,"",@"SHT_CUDA_INFO"
	.align	4


	//----- nvinfo : EIATTR_REGCOUNT
	.align		4
        /*0000*/ 	.byte	0x04, 0x2f
        /*0002*/ 	.short	(.L_1 - .L_0)
	.align		4
.L_0:
        /*0004*/ 	.word	index@(_Z17findNonZeroColumn6MatrixiPi)
        /*0008*/ 	.word	0x0000000c


	//----- nvinfo : EIATTR_FRAME_SIZE
	.align		4
.L_1:
        /*000c*/ 	.byte	0x04, 0x11
        /*000e*/ 	.short	(.L_3 - .L_2)
	.align		4
.L_2:
        /*0010*/ 	.word	index@(_Z17findNonZeroColumn6MatrixiPi)
        /*0014*/ 	.word	0x00000000


	//----- nvinfo : EIATTR_REGCOUNT
	.align		4
.L_3:
        /*0018*/ 	.byte	0x04, 0x2f
        /*001a*/ 	.short	(.L_5 - .L_4)
	.align		4
.L_4:
        /*001c*/ 	.word	index@(_Z15normalizeColumn6Matrixii)
        /*0020*/ 	.word	0x0000000a


	//----- nvinfo : EIATTR_FRAME_SIZE
	.align		4
.L_5:
        /*0024*/ 	.byte	0x04, 0x11
        /*0026*/ 	.short	(.L_7 - .L_6)
	.align		4
.L_6:
        /*0028*/ 	.word	index@(_Z15normalizeColumn6Matrixii)
        /*002c*/ 	.word	0x00000000


	//----- nvinfo : EIATTR_REGCOUNT
	.align		4
.L_7:
        /*0030*/ 	.byte	0x04, 0x2f
        /*0032*/ 	.short	(.L_9 - .L_8)
	.align		4
.L_8:
        /*0034*/ 	.word	index@(_Z9divideRow6Matrixi)
        /*0038*/ 	.word	0x0000001a


	//----- nvinfo : EIATTR_FRAME_SIZE
	.align		4
.L_9:
        /*003c*/ 	.byte	0x04, 0x11
        /*003e*/ 	.short	(.L_11 - .L_10)
	.align		4
.L_10:
        /*0040*/ 	.word	index@($__internal_0_$__cuda_sm20_div_rn_f64_full)
        /*0044*/ 	.word	0x00000000


	//----- nvinfo : EIATTR_FRAME_SIZE
	.align		4
.L_11:
        /*0048*/ 	.byte	0x04, 0x11
        /*004a*/ 	.short	(.L_13 - .L_12)
	.align		4
.L_12:
        /*004c*/ 	.word	index@(_Z9divideRow6Matrixi)
        /*0050*/ 	.word	0x00000000


	//----- nvinfo : EIATTR_REGCOUNT
	.align		4
.L_13:
        /*0054*/ 	.byte	0x04, 0x2f
        /*0056*/ 	.short	(.L_15 - .L_14)
	.align		4
.L_14:
        /*0058*/ 	.word	index@(_Z12updateMatrix6Matrixi)
        /*005c*/ 	.word	0x0000000c


	//----- nvinfo : EIATTR_FRAME_SIZE
	.align		4
.L_15:
        /*0060*/ 	.byte	0x04, 0x11
        /*0062*/ 	.short	(.L_17 - .L_16)
	.align		4
.L_16:
        /*0064*/ 	.word	index@(_Z12updateMatrix6Matrixi)
        /*0068*/ 	.word	0x00000000


	//----- nvinfo : EIATTR_REGCOUNT
	.align		4
.L_17:
        /*006c*/ 	.byte	0x04, 0x2f
        /*006e*/ 	.short	(.L_19 - .L_18)
	.align		4
.L_18:
        /*0070*/ 	.word	index@(_Z8putZeros6Matrixi)
        /*0074*/ 	.word	0x00000008


	//----- nvinfo : EIATTR_FRAME_SIZE
	.align		4
.L_19:
        /*0078*/ 	.byte	0x04, 0x11
        /*007a*/ 	.short	(.L_21 - .L_20)
	.align		4
.L_20:
        /*007c*/ 	.word	index@(_Z8putZeros6Matrixi)
        /*0080*/ 	.word	0x00000000


	//----- nvinfo : EIATTR_MIN_STACK_SIZE
	.align		4
.L_21:
        /*0084*/ 	.byte	0x04, 0x12
        /*0086*/ 	.short	(.L_23 - .L_22)
	.align		4
.L_22:
        /*0088*/ 	.word	index@(_Z8putZeros6Matrixi)
        /*008c*/ 	.word	0x00000000


	//----- nvinfo : EIATTR_MIN_STACK_SIZE
	.align		4
.L_23:
        /*0090*/ 	.byte	0x04, 0x12
        /*0092*/ 	.short	(.L_25 - .L_24)
	.align		4
.L_24:
        /*0094*/ 	.word	index@(_Z12updateMatrix6Matrixi)
        /*0098*/ 	.word	0x00000000


	//----- nvinfo : EIATTR_MIN_STACK_SIZE
	.align		4
.L_25:
        /*009c*/ 	.byte	0x04, 0x12
        /*009e*/ 	.short	(.L_27 - .L_26)
	.align		4
.L_26:
        /*00a0*/ 	.word	index@(_Z9divideRow6Matrixi)
        /*00a4*/ 	.word	0x00000000


	//----- nvinfo : EIATTR_MIN_STACK_SIZE
	.align		4
.L_27:
        /*00a8*/ 	.byte	0x04, 0x12
        /*00aa*/ 	.short	(.L_29 - .L_28)
	.align		4
.L_28:
        /*00ac*/ 	.word	index@(_Z15normalizeColumn6Matrixii)
        /*00b0*/ 	.word	0x00000000


	//----- nvinfo : EIATTR_MIN_STACK_SIZE
	.align		4
.L_29:
        /*00b4*/ 	.byte	0x04, 0x12
        /*00b6*/ 	.short	(.L_31 - .L_30)
	.align		4
.L_30:
        /*00b8*/ 	.word	index@(_Z17findNonZeroColumn6MatrixiPi)
        /*00bc*/ 	.word	0x00000000
.L_31:


//--------------------- .nv.compat                --------------------------
	.section	.nv.compat,"",@"SHT_CUDA_COMPAT_INFO"
	.align	4
        /*0000*/ 	.byte	0x02, 0x09, 0x00, 0x00, 0x02, 0x02, 0x01, 0x00, 0x02, 0x05, 0x05, 0x00, 0x03, 0x07, 0x01, 0x01
        /*0010*/ 	.byte	0x02, 0x03, 0x00, 0x00, 0x02, 0x06, 0x01, 0x00, 0x04, 0x0b, 0x08, 0x00, 0x01, 0x00, 0x00, 0x00
        /*0020*/ 	.byte	0x00, 0x00, 0x00, 0x00


//--------------------- .nv.info._Z8putZeros6Matrixi --------------------------
	.section	.nv.info._Z8putZeros6Matrixi,"",@"SHT_CUDA_INFO"
	.sectionflags	@""
	.align	4


	//----- nvinfo : EIATTR_CUDA_API_VERSION
	.align		4
        /*0000*/ 	.byte	0x04, 0x37
        /*0002*/ 	.short	(.L_33 - .L_32)
.L_32:
        /*0004*/ 	.word	0x00000082


	//----- nvinfo : EIATTR_KPARAM_INFO
	.align		4
.L_33:
        /*0008*/ 	.byte	0x04, 0x17
        /*000a*/ 	.short	(.L_35 - .L_34)
.L_34:
        /*000c*/ 	.word	0x00000000
        /*0010*/ 	.short	0x0001
        /*0012*/ 	.short	0x0010
        /*0014*/ 	.byte	0x00, 0xf0, 0x11, 0x00


	//----- nvinfo : EIATTR_KPARAM_INFO
	.align		4
.L_35:
        /*0018*/ 	.byte	0x04, 0x17
        /*001a*/ 	.short	(.L_37 - .L_36)
.L_36:
        /*001c*/ 	.word	0x00000000
        /*0020*/ 	.short	0x0000
        /*0022*/ 	.short	0x0000
        /*0024*/ 	.byte	0x00, 0xf0, 0x41, 0x00


	//----- nvinfo : EIATTR_SPARSE_MMA_MASK
	.align		4
.L_37:
        /*0028*/ 	.byte	0x03, 0x50
        /*002a*/ 	.short	0x0000


	//----- nvinfo : EIATTR_MAXREG_COUNT
	.align		4
        /*002c*/ 	.byte	0x03, 0x1b
        /*002e*/ 	.short	0x00ff


	//----- nvinfo : EIATTR_MERCURY_ISA_VERSION
	.align		4
        /*0030*/ 	.byte	0x03, 0x5f
        /*0032*/ 	.short	0x0101


	//----- nvinfo : EIATTR_VRC_CTA_INIT_COUNT
	.align		4
        /*0034*/ 	.byte	0x02, 0x4a
	.zero		1
	.zero		1


	//----- nvinfo : EIATTR_EXIT_INSTR_OFFSETS
	.align		4
        /*0038*/ 	.byte	0x04, 0x1c
        /*003a*/ 	.short	(.L_39 - .L_38)


	//   ....[0]....
.L_38:
        /*003c*/ 	.word	0x00000090


	//   ....[1]....
        /*0040*/ 	.word	0x000000f0


	//----- nvinfo : EIATTR_CBANK_PARAM_SIZE
	.align		4
.L_39:
        /*0044*/ 	.byte	0x03, 0x19
        /*0046*/ 	.short	0x0014


	//----- nvinfo : EIATTR_PARAM_CBANK
	.align		4
        /*0048*/ 	.byte	0x04, 0x0a
        /*004a*/ 	.short	(.L_41 - .L_40)
	.align		4
.L_40:
        /*004c*/ 	.word	index@(.nv.constant0._Z8putZeros6Matrixi)
        /*0050*/ 	.short	0x0380
        /*0052*/ 	.short	0x0014


	//----- nvinfo : EIATTR_SW_WAR
	.align		4
.L_41:
        /*0054*/ 	.byte	0x04, 0x36
        /*0056*/ 	.short	(.L_43 - .L_42)
.L_42:
        /*0058*/ 	.word	0x00000008
.L_43:


//--------------------- .nv.info._Z12updateMatrix6Matrixi --------------------------
	.section	.nv.info._Z12updateMatrix6Matrixi,"",@"SHT_CUDA_INFO"
	.sectionflags	@""
	.align	4


	//----- nvinfo : EIATTR_CUDA_API_VERSION
	.align		4
        /*0000*/ 	.byte	0x04, 0x37
        /*0002*/ 	.short	(.L_45 - .L_44)
.L_44:
        /*0004*/ 	.word	0x00000082


	//----- nvinfo : EIATTR_KPARAM_INFO
	.align		4
.L_45:
        /*0008*/ 	.byte	0x04, 0x17
        /*000a*/ 	.short	(.L_47 - .L_46)
.L_46:
        /*000c*/ 	.word	0x00000000
        /*0010*/ 	.short	0x0001
        /*0012*/ 	.short	0x0010
        /*0014*/ 	.byte	0x00, 0xf0, 0x11, 0x00


	//----- nvinfo : EIATTR_KPARAM_INFO
	.align		4
.L_47:
        /*0018*/ 	.byte	0x04, 0x17
        /*001a*/ 	.short	(.L_49 - .L_48)
.L_48:
        /*001c*/ 	.word	0x00000000
        /*0020*/ 	.short	0x0000
        /*0022*/ 	.short	0x0000
        /*0024*/ 	.byte	0x00, 0xf0, 0x41, 0x00


	//----- nvinfo : EIATTR_SPARSE_MMA_MASK
	.align		4
.L_49:
        /*0028*/ 	.byte	0x03, 0x50
        /*002a*/ 	.short	0x0000


	//----- nvinfo : EIATTR_MAXREG_COUNT
	.align		4
        /*002c*/ 	.byte	0x03, 0x1b
        /*002e*/ 	.short	0x00ff


	//----- nvinfo : EIATTR_MERCURY_ISA_VERSION
	.align		4
        /*0030*/ 	.byte	0x03, 0x5f
        /*0032*/ 	.short	0x0101


	//----- nvinfo : EIATTR_VRC_CTA_INIT_COUNT
	.align		4
        /*0034*/ 	.byte	0x02, 0x4a
	.zero		1
	.zero		1


	//----- nvinfo : EIATTR_EXIT_INSTR_OFFSETS
	.align		4
        /*0038*/ 	.byte	0x04, 0x1c
        /*003a*/ 	.short	(.L_51 - .L_50)


	//   ....[0]....
.L_50:
        /*003c*/ 	.word	0x00000290


	//   ....[1]....
        /*0040*/ 	.word	0x00000370


	//----- nvinfo : EIATTR_CBANK_PARAM_SIZE
	.align		4
.L_51:
        /*0044*/ 	.byte	0x03, 0x19
        /*0046*/ 	.short	0x0014


	//----- nvinfo : EIATTR_PARAM_CBANK
	.align		4
        /*0048*/ 	.byte	0x04, 0x0a
        /*004a*/ 	.short	(.L_53 - .L_52)
	.align		4
.L_52:
        /*004c*/ 	.word	index@(.nv.constant0._Z12updateMatrix6Matrixi)
        /*0050*/ 	.short	0x0380
        /*0052*/ 	.short	0x0014


	//----- nvinfo : EIATTR_SW_WAR
	.align		4
.L_53:
        /*0054*/ 	.byte	0x04, 0x36
        /*0056*/ 	.short	(.L_55 - .L_54)
.L_54:
        /*0058*/ 	.word	0x00000008
.L_55:


//--------------------- .nv.info._Z9divideRow6Matrixi --------------------------
	.section	.nv.info._Z9divideRow6Matrixi,"",@"SHT_CUDA_INFO"
	.sectionflags	@""
	.align	4


	//----- nvinfo : EIATTR_CUDA_API_VERSION
	.align		4
        /*0000*/ 	.byte	0x04, 0x37
        /*0002*/ 	.short	(.L_57 - .L_56)
.L_56:
        /*0004*/ 	.word	0x00000082


	//----- nvinfo : EIATTR_KPARAM_INFO
	.align		4
.L_57:
        /*0008*/ 	.byte	0x04, 0x17
        /*000a*/ 	.short	(.L_59 - .L_58)
.L_58:
        /*000c*/ 	.word	0x00000000
        /*0010*/ 	.short	0x0001
        /*0012*/ 	.short	0x0010
        /*0014*/ 	.byte	0x00, 0xf0, 0x11, 0x00


	//----- nvinfo : EIATTR_KPARAM_INFO
	.align		4
.L_59:
        /*0018*/ 	.byte	0x04, 0x17
        /*001a*/ 	.short	(.L_61 - .L_60)
.L_60:
        /*001c*/ 	.word	0x00000000
        /*0020*/ 	.short	0x0000
        /*0022*/ 	.short	0x0000
        /*0024*/ 	.byte	0x00, 0xf0, 0x41, 0x00


	//----- nvinfo : EIATTR_SPARSE_MMA_MASK
	.align		4
.L_61:
        /*0028*/ 	.byte	0x03, 0x50
        /*002a*/ 	.short	0x0000


	//----- nvinfo : EIATTR_MAXREG_COUNT
	.align		4
        /*002c*/ 	.byte	0x03, 0x1b
        /*002e*/ 	.short	0x00ff


	//----- nvinfo : EIATTR_MERCURY_ISA_VERSION
	.align		4
        /*0030*/ 	.byte	0x03, 0x5f
        /*0032*/ 	.short	0x0101


	//----- nvinfo : EIATTR_VRC_CTA_INIT_COUNT
	.align		4
        /*0034*/ 	.byte	0x02, 0x4a
	.zero		1
	.zero		1


	//----- nvinfo : EIATTR_EXIT_INSTR_OFFSETS
	.align		4
        /*0038*/ 	.byte	0x04, 0x1c
        /*003a*/ 	.short	(.L_63 - .L_62)


	//   ....[0]....
.L_62:
        /*003c*/ 	.word	0x00000070


	//   ....[1]....
        /*0040*/ 	.word	0x00000260


	//----- nvinfo : EIATTR_CRS_STACK_SIZE
	.align		4
.L_63:
        /*0044*/ 	.byte	0x04, 0x1e
        /*0046*/ 	.short	(.L_65 - .L_64)
.L_64:
        /*0048*/ 	.word	0x00000000


	//----- nvinfo : EIATTR_CBANK_PARAM_SIZE
	.align		4
.L_65:
        /*004c*/ 	.byte	0x03, 0x19
        /*004e*/ 	.short	0x0014


	//----- nvinfo : EIATTR_PARAM_CBANK
	.align		4
        /*0050*/ 	.byte	0x04, 0x0a
        /*0052*/ 	.short	(.L_67 - .L_66)
	.align		4
.L_66:
        /*0054*/ 	.word	index@(.nv.constant0._Z9divideRow6Matrixi)
        /*0058*/ 	.short	0x0380
        /*005a*/ 	.short	0x0014


	//----- nvinfo : EIATTR_SW_WAR
	.align		4
.L_67:
        /*005c*/ 	.byte	0x04, 0x36
        /*005e*/ 	.short	(.L_69 - .L_68)
.L_68:
        /*0060*/ 	.word	0x00000008
.L_69:


//--------------------- .nv.info._Z15normalizeColumn6Matrixii --------------------------
	.section	.nv.info._Z15normalizeColumn6Matrixii,"",@"SHT_CUDA_INFO"
	.sectionflags	@""
	.align	4


	//----- nvinfo : EIATTR_CUDA_API_VERSION
	.align		4
        /*0000*/ 	.byte	0x04, 0x37
        /*0002*/ 	.short	(.L_71 - .L_70)
.L_70:
        /*0004*/ 	.word	0x00000082


	//----- nvinfo : EIATTR_KPARAM_INFO
	.align		4
.L_71:
        /*0008*/ 	.byte	0x04, 0x17
        /*000a*/ 	.short	(.L_73 - .L_72)
.L_72:
        /*000c*/ 	.word	0x00000000
        /*0010*/ 	.short	0x0002
        /*0012*/ 	.short	0x0014
        /*0014*/ 	.byte	0x00, 0xf0, 0x11, 0x00


	//----- nvinfo : EIATTR_KPARAM_INFO
	.align		4
.L_73:
        /*0018*/ 	.byte	0x04, 0x17
        /*001a*/ 	.short	(.L_75 - .L_74)
.L_74:
        /*001c*/ 	.word	0x00000000
        /*0020*/ 	.short	0x0001
        /*0022*/ 	.short	0x0010
        /*0024*/ 	.byte	0x00, 0xf0, 0x11, 0x00


	//----- nvinfo : EIATTR_KPARAM_INFO
	.align		4
.L_75:
        /*0028*/ 	.byte	0x04, 0x17
        /*002a*/ 	.short	(.L_77 - .L_76)
.L_76:
        /*002c*/ 	.word	0x00000000
        /*0030*/ 	.short	0x0000
        /*0032*/ 	.short	0x0000
        /*0034*/ 	.byte	0x00, 0xf0, 0x41, 0x00


	//----- nvinfo : EIATTR_SPARSE_MMA_MASK
	.align		4
.L_77:
        /*0038*/ 	.byte	0x03, 0x50
        /*003a*/ 	.short	0x0000


	//----- nvinfo : EIATTR_MAXREG_COUNT
	.align		4
        /*003c*/ 	.byte	0x03, 0x1b
        /*003e*/ 	.short	0x00ff


	//----- nvinfo : EIATTR_MERCURY_ISA_VERSION
	.align		4
        /*0040*/ 	.byte	0x03, 0x5f
        /*0042*/ 	.short	0x0101


	//----- nvinfo : EIATTR_VRC_CTA_INIT_COUNT
	.align		4
        /*0044*/ 	.byte	0x02, 0x4a
	.zero		1
	.zero		1


	//----- nvinfo : EIATTR_EXIT_INSTR_OFFSETS
	.align		4
        /*0048*/ 	.byte	0x04, 0x1c
        /*004a*/ 	.short	(.L_79 - .L_78)


	//   ....[0]....
.L_78:
        /*004c*/ 	.word	0x00000070


	//   ....[1]....
        /*0050*/ 	.word	0x00000130


	//----- nvinfo : EIATTR_CBANK_PARAM_SIZE
	.align		4
.L_79:
        /*0054*/ 	.byte	0x03, 0x19
        /*0056*/ 	.short	0x0018


	//----- nvinfo : EIATTR_PARAM_CBANK
	.align		4
        /*0058*/ 	.byte	0x04, 0x0a
        /*005a*/ 	.short	(.L_81 - .L_80)
	.align		4
.L_80:
        /*005c*/ 	.word	index@(.nv.constant0._Z15normalizeColumn6Matrixii)
        /*0060*/ 	.short	0x0380
        /*0062*/ 	.short	0x0018


	//----- nvinfo : EIATTR_SW_WAR
	.align		4
.L_81:
        /*0064*/ 	.byte	0x04, 0x36
        /*0066*/ 	.short	(.L_83 - .L_82)
.L_82:
        /*0068*/ 	.word	0x00000008
.L_83:


//--------------------- .nv.info._Z17findNonZeroColumn6MatrixiPi --------------------------
	.section	.nv.info._Z17findNonZeroColumn6MatrixiPi,"",@"SHT_CUDA_INFO"
	.sectionflags	@""
	.align	4


	//----- nvinfo : EIATTR_CUDA_API_VERSION
	.align		4
        /*0000*/ 	.byte	0x04, 0x37
        /*0002*/ 	.short	(.L_85 - .L_84)
.L_84:
        /*0004*/ 	.word	0x00000082


	//----- nvinfo : EIATTR_KPARAM_INFO
	.align		4
.L_85:
        /*0008*/ 	.byte	0x04, 0x17
        /*000a*/ 	.short	(.L_87 - .L_86)
.L_86:
        /*000c*/ 	.word	0x00000000
        /*0010*/ 	.short	0x0002
        /*0012*/ 	.short	0x0018
        /*0014*/ 	.byte	0x00, 0xf5, 0x21, 0x00


	//----- nvinfo : EIATTR_KPARAM_INFO
	.align		4
.L_87:
        /*0018*/ 	.byte	0x04, 0x17
        /*001a*/ 	.short	(.L_89 - .L_88)
.L_88:
        /*001c*/ 	.word	0x00000000
        /*0020*/ 	.short	0x0001
        /*0022*/ 	.short	0x0010
        /*0024*/ 	.byte	0x00, 0xf0, 0x11, 0x00


	//----- nvinfo : EIATTR_KPARAM_INFO
	.align		4
.L_89:
        /*0028*/ 	.byte	0x04, 0x17
        /*002a*/ 	.short	(.L_91 - .L_90)
.L_90:
        /*002c*/ 	.word	0x00000000
        /*0030*/ 	.short	0x0000
        /*0032*/ 	.short	0x0000
        /*0034*/ 	.byte	0x00, 0xf0, 0x41, 0x00


	//----- nvinfo : EIATTR_SPARSE_MMA_MASK
	.align		4
.L_91:
        /*0038*/ 	.byte	0x03, 0x50
        /*003a*/ 	.short	0x0000


	//----- nvinfo : EIATTR_MAXREG_COUNT
	.align		4
        /*003c*/ 	.byte	0x03, 0x1b
        /*003e*/ 	.short	0x00ff


	//----- nvinfo : EIATTR_MERCURY_ISA_VERSION
	.align		4
        /*0040*/ 	.byte	0x03, 0x5f
        /*0042*/ 	.short	0x0101


	//----- nvinfo : EIATTR_VRC_CTA_INIT_COUNT
	.align		4
        /*0044*/ 	.byte	0x02, 0x4a
	.zero		1
	.zero		1


	//----- nvinfo : EIATTR_EXIT_INSTR_OFFSETS
	.align		4
        /*0048*/ 	.byte	0x04, 0x1c
        /*004a*/ 	.short	(.L_93 - .L_92)


	//   ....[0]....
.L_92:
        /*004c*/ 	.word	0x00000050


	//   ....[1]....
        /*0050*/ 	.word	0x000000e0


	//   ....[2]....
        /*0054*/ 	.word	0x00000160


	//   ....[3]....
        /*0058*/ 	.word	0x00000180


	//----- nvinfo : EIATTR_CBANK_PARAM_SIZE
	.align		4
.L_93:
        /*005c*/ 	.byte	0x03, 0x19
        /*005e*/ 	.short	0x0020


	//----- nvinfo : EIATTR_PARAM_CBANK
	.align		4
        /*0060*/ 	.byte	0x04, 0x0a
        /*0062*/ 	.short	(.L_95 - .L_94)
	.align		4
.L_94:
        /*0064*/ 	.word	index@(.nv.constant0._Z17findNonZeroColumn6MatrixiPi)
        /*0068*/ 	.short	0x0380
        /*006a*/ 	.short	0x0020


	//----- nvinfo : EIATTR_SW_WAR
	.align		4
.L_95:
        /*006c*/ 	.byte	0x04, 0x36
        /*006e*/ 	.short	(.L_97 - .L_96)
.L_96:
        /*0070*/ 	.word	0x00000008
.L_97:


//--------------------- .nv.callgraph             --------------------------
	.section	.nv.callgraph,"",@"SHT_CUDA_CALLGRAPH"
	.align	4
	.sectionentsize	8
	.align		4
        /*0000*/ 	.word	0x00000000
	.align		4
        /*0004*/ 	.word	0xffffffff
	.align		4
        /*0008*/ 	.word	0x00000000
	.align		4
        /*000c*/ 	.word	0xfffffffe
	.align		4
        /*0010*/ 	.word	0x00000000
	.align		4
        /*0014*/ 	.word	0xfffffffd
	.align		4
        /*0018*/ 	.word	0x00000000
	.align		4
        /*001c*/ 	.word	0xfffffffc


//--------------------- .text._Z8putZeros6Matrixi --------------------------
	.section	.text._Z8putZeros6Matrixi,"ax",@progbits
	.align	128
        .global         _Z8putZeros6Matrixi
        .type           _Z8putZeros6Matrixi,@function
        .size           _Z8putZeros6Matrixi,(.L_x_13 - _Z8putZeros6Matrixi)
        .other          _Z8putZeros6Matrixi,@"STO_CUDA_ENTRY STV_DEFAULT"
_Z8putZeros6Matrixi:
.text._Z8putZeros6Matrixi:
[----:B------:R-:W-:Y:S01]  /*0000*/  LDC R1, c[0x0][0x37c] ;  /* 0x0000df00ff017b82 */ /* 0x000fe20000000800 */
[----:B------:R-:W0:Y:S07]  /*0010*/  S2R R3, SR_TID.X ;  /* 0x0000000000037919 */ /* 0x000e2e0000002100 */
[----:B------:R-:W0:Y:S01]  /*0020*/  S2UR UR4, SR_CTAID.X ;  /* 0x00000000000479c3 */ /* 0x000e220000002500 */
[----:B------:R-:W1:Y:S07]  /*0030*/  LDCU UR6, c[0x0][0x390] ;  /* 0x00007200ff0677ac */ /* 0x000e6e0008000800 */
[----:B------:R-:W0:Y:S08]  /*0040*/  LDC R0, c[0x0][0x360] ;  /* 0x0000d800ff007b82 */ /* 0x000e300000000800 */
[----:B------:R-:W2:Y:S01]  /*0050*/  LDC R5, c[0x0][0x380] ;  /* 0x0000e000ff057b82 */ /* 0x000ea20000000800 */
[----:B0-----:R-:W-:-:S05]  /*0060*/  IMAD R0, R0, UR4, R3 ;  /* 0x0000000400007c24 */ /* 0x001fca000f8e0203 */
[----:B-1----:R-:W-:-:S04]  /*0070*/  IADD3.X R0, PT, PT, R0, UR6, RZ, PT, !PT ;  /* 0x0000000600007c10 */ /* 0x002fc8000bffe4ff */
[----:B--2---:R-:W-:-:S13]  /*0080*/  ISETP.GE.AND P0, PT, R0, R5, PT ;  /* 0x000000050000720c */ /* 0x004fda0003f06270 */
[----:B------:R-:W-:Y:S05]  /*0090*/  @P0 EXIT ;  /* 0x000000000000094d */ /* 0x000fea0003800000 */
[----:B------:R-:W0:Y:S01]  /*00a0*/  LDC.64 R2, c[0x0][0x388] ;  /* 0x0000e200ff027b82 */ /* 0x000e220000000a00 */
[----:B------:R-:W1:Y:S01]  /*00b0*/  LDCU.64 UR4, c[0x0][0x358] ;  /* 0x00006b00ff0477ac */ /* 0x000e620008000a00 */
[----:B------:R-:W-:-:S04]  /*00c0*/  IMAD R5, R0, R5, UR6 ;  /* 0x0000000600057e24 */ /* 0x000fc8000f8e0205 */
[----:B0-----:R-:W-:-:S05]  /*00d0*/  IMAD.WIDE R2, R5, 0x8, R2 ;  /* 0x0000000805027825 */ /* 0x001fca00078e0202 */
[----:B-1----:R-:W-:Y:S01]  /*00e0*/  STG.E.64 desc[UR4][R2.64], RZ ;  /* 0x000000ff02007986 */ /* 0x002fe2000c101b04 */
[----:B------:R-:W-:Y:S05]  /*00f0*/  EXIT ;  /* 0x000000000000794d */ /* 0x000fea0003800000 */
.L_x_0:
[----:B------:R-:W-:-:S00]  /*0100*/  BRA `(.L_x_0) ;  /* 0xfffffffc00fc7947 */ /* 0x000fc0000383ffff */
[----:B------:R-:W-:-:S00]  /*0110*/  NOP ;  /* 0x0000000000007918 */ /* 0x000fc00000000000 */
        /* <DEDUP_REMOVED lines=14> */
.L_x_13:


//--------------------- .text._Z12updateMatrix6Matrixi --------------------------
	.section	.text._Z12updateMatrix6Matrixi,"ax",@progbits
	.align	128
        .global         _Z12updateMatrix6Matrixi
        .type           _Z12updateMatrix6Matrixi,@function
        .size           _Z12updateMatrix6Matrixi,(.L_x_14 - _Z12updateMatrix6Matrixi)
        .other          _Z12updateMatrix6Matrixi,@"STO_CUDA_ENTRY STV_DEFAULT"
_Z12updateMatrix6Matrixi:
.text._Z12updateMatrix6Matrixi:
[----:B------:R-:W-:Y:S01]  /*0000*/  LDC R1, c[0x0][0x37c] ;  /* 0x0000df00ff017b82 */ /* 0x000fe20000000800 */
[----:B------:R-:W0:Y:S07]  /*0010*/  LDCU UR6, c[0x0][0x390] ;  /* 0x00007200ff0677ac */ /* 0x000e2e0008000800 */
[----:B------:R-:W1:Y:S01]  /*0020*/  LDC R0, c[0x0][0x380] ;  /* 0x0000e000ff007b82 */ /* 0x000e620000000800 */
[----:B------:R-:W2:Y:S07]  /*0030*/  S2R R8, SR_TID.X ;  /* 0x0000000000087919 */ /* 0x000eae0000002100 */
[----:B------:R-:W2:Y:S01]  /*0040*/  LDC R5, c[0x0][0x360] ;  /* 0x0000d800ff057b82 */ /* 0x000ea20000000800 */
[----:B0-----:R-:W-:-:S06]  /*0050*/  ULOP3.LUT UR4, URZ, UR6, URZ, 0x33, !UPT ;  /* 0x00000006ff047292 */ /* 0x001fcc000f8e33ff */
[----:B-1----:R-:W-:-:S04]  /*0060*/  IADD3 R4, PT, PT, R0, UR4, RZ ;  /* 0x0000000400047c10 */ /* 0x002fc8000fffe0ff */
[----:B------:R-:W-:Y:S01]  /*0070*/  IABS R7, R4 ;  /* 0x0000000400077213 */ /* 0x000fe20000000000 */
[----:B------:R-:W2:Y:S03]  /*0080*/  S2UR UR4, SR_CTAID.X ;  /* 0x00000000000479c3 */ /* 0x000ea60000002500 */
[----:B------:R-:W0:Y:S08]  /*0090*/  I2F.RP R6, R7 ;  /* 0x0000000700067306 */ /* 0x000e300000209400 */
[----:B0-----:R-:W0:Y:S01]  /*00a0*/  MUFU.RCP R6, R6 ;  /* 0x0000000600067308 */ /* 0x001e220000001000 */
[----:B--2---:R-:W-:Y:S01]  /*00b0*/  IMAD R5, R5, UR4, R8 ;  /* 0x0000000405057c24 */ /* 0x004fe2000f8e0208 */
[----:B------:R-:W-:Y:S01]  /*00c0*/  UIADD3 UR4, UPT, UPT, UR6, 0x1, URZ ;  /* 0x0000000106047890 */ /* 0x000fe2000fffe0ff */
[----:B0-----:R-:W-:-:S03]  /*00d0*/  IADD3 R2, PT, PT, R6, 0xffffffe, RZ ;  /* 0x0ffffffe06027810 */ /* 0x001fc60007ffe0ff */
[----:B------:R-:W-:Y:S02]  /*00e0*/  IABS R6, R5 ;  /* 0x0000000500067213 */ /* 0x000fe40000000000 */
[----:B------:R0:W1:Y:S02]  /*00f0*/  F2I.FTZ.U32.TRUNC.NTZ R3, R2 ;  /* 0x0000000200037305 */ /* 0x000064000021f000 */
[----:B0-----:R-:W-:Y:S02]  /*0100*/  IMAD.MOV.U32 R2, RZ, RZ, RZ ;  /* 0x000000ffff027224 */ /* 0x001fe400078e00ff */
[----:B-1----:R-:W-:-:S05]  /*0110*/  IMAD.MOV R9, RZ, RZ, -R3 ;  /* 0x000000ffff097224 */ /* 0x002fca00078e0a03 */
[----:B------:R-:W-:-:S05]  /*0120*/  MOV R8, R9 ;  /* 0x0000000900087202 */ /* 0x000fca0000000f00 */
[----:B------:R-:W-:Y:S01]  /*0130*/  IMAD R9, R8, R7, RZ ;  /* 0x0000000708097224 */ /* 0x000fe200078e02ff */
[----:B------:R-:W-:-:S03]  /*0140*/  IABS R8, R4 ;  /* 0x0000000400087213 */ /* 0x000fc60000000000 */
[----:B------:R-:W-:Y:S01]  /*0150*/  IMAD.HI.U32 R3, R3, R9, R2 ;  /* 0x0000000903037227 */ /* 0x000fe200078e0002 */
[----:B------:R-:W-:-:S05]  /*0160*/  IADD3 R2, PT, PT, RZ, -R8, RZ ;  /* 0x80000008ff027210 */ /* 0x000fca0007ffe0ff */
[----:B------:R-:W-:-:S04]  /*0170*/  IMAD.HI.U32 R3, R3, R6, RZ ;  /* 0x0000000603037227 */ /* 0x000fc800078e00ff */
[----:B------:R-:W-:-:S05]  /*0180*/  IMAD R2, R3, R2, R6 ;  /* 0x0000000203027224 */ /* 0x000fca00078e0206 */
[----:B------:R-:W-:-:S13]  /*0190*/  ISETP.GT.U32.AND P2, PT, R7, R2, PT ;  /* 0x000000020700720c */ /* 0x000fda0003f44070 */
[----:B------:R-:W-:Y:S01]  /*01a0*/  @!P2 IMAD.IADD R2, R2, 0x1, -R7 ;  /* 0x000000010202a824 */ /* 0x000fe200078e0a07 */
[----:B------:R-:W-:Y:S02]  /*01b0*/  @!P2 IADD3 R3, PT, PT, R3, 0x1, RZ ;  /* 0x000000010303a810 */ /* 0x000fe40007ffe0ff */
[----:B------:R-:W-:Y:S02]  /*01c0*/  ISETP.NE.AND P2, PT, R4, RZ, PT ;  /* 0x000000ff0400720c */ /* 0x000fe40003f45270 */
[----:B------:R-:W-:Y:S02]  /*01d0*/  ISETP.GE.U32.AND P0, PT, R2, R7, PT ;  /* 0x000000070200720c */ /* 0x000fe40003f06070 */
[----:B------:R-:W-:-:S04]  /*01e0*/  LOP3.LUT R2, R5, R4, RZ, 0x3c, !PT ;  /* 0x0000000405027212 */ /* 0x000fc800078e3cff */
[----:B------:R-:W-:-:S07]  /*01f0*/  ISETP.GE.AND P1, PT, R2, RZ, PT ;  /* 0x000000ff0200720c */ /* 0x000fce0003f26270 */
[----:B------:R-:W-:-:S06]  /*0200*/  @P0 VIADD R3, R3, 0x1 ;  /* 0x0000000103030836 */ /* 0x000fcc0000000000 */
[----:B------:R-:W-:Y:S02]  /*0210*/  @!P1 IADD3 R3, PT, PT, -R3, RZ, RZ ;  /* 0x000000ff03039210 */ /* 0x000fe40007ffe1ff */
[----:B------:R-:W-:-:S05]  /*0220*/  @!P2 LOP3.LUT R3, RZ, R4, RZ, 0x33, !PT ;  /* 0x00000004ff03a212 */ /* 0x000fca00078e33ff */
[----:B------:R-:W-:-:S04]  /*0230*/  IMAD.MOV R2, RZ, RZ, -R3 ;  /* 0x000000ffff027224 */ /* 0x000fc800078e0a03 */
[----:B------:R-:W-:Y:S01]  /*0240*/  IMAD R4, R4, R2, R5 ;  /* 0x0000000204047224 */ /* 0x000fe200078e0205 */
[----:B------:R-:W-:-:S03]  /*0250*/  IADD3 R5, PT, PT, R3, UR4, RZ ;  /* 0x0000000403057c10 */ /* 0x000fc6000fffe0ff */
[----:B------:R-:W-:-:S05]  /*0260*/  VIADD R4, R4, UR4 ;  /* 0x0000000404047c36 */ /* 0x000fca0008000000 */
[----:B------:R-:W-:-:S04]  /*0270*/  VIMNMX R3, PT, PT, R5, R4, !PT ;  /* 0x0000000405037248 */ /* 0x000fc80007fe0100 */
[----:B------:R-:W-:-:S13]  /*0280*/  ISETP.GE.AND P0, PT, R3, R0, PT ;  /* 0x000000000300720c */ /* 0x000fda0003f06270 */
[----:B------:R-:W-:Y:S05]  /*0290*/  @P0 EXIT ;  /* 0x000000000000094d */ /* 0x000fea0003800000 */
[----:B------:R-:W0:Y:S01]  /*02a0*/  LDC.64 R2, c[0x0][0x388] ;  /* 0x0000e200ff027b82 */ /* 0x000e220000000a00 */
[----:B------:R-:W1:Y:S01]  /*02b0*/  LDCU.64 UR4, c[0x0][0x358] ;  /* 0x00006b00ff0477ac */ /* 0x000e620008000a00 */
[CC--:B------:R-:W-:Y:S02]  /*02c0*/  IMAD R7, R5.reuse, R0.reuse, UR6 ;  /* 0x0000000605077e24 */ /* 0x0c0fe4000f8e0200 */
[--C-:B------:R-:W-:Y:S02]  /*02d0*/  IMAD R9, R0, UR6, R4.reuse ;  /* 0x0000000600097c24 */ /* 0x100fe4000f8e0204 */
[----:B------:R-:W-:Y:S02]  /*02e0*/  IMAD R5, R5, R0, R4 ;  /* 0x0000000005057224 */ /* 0x000fe400078e0204 */
[----:B0-----:R-:W-:-:S04]  /*02f0*/  IMAD.WIDE R6, R7, 0x8, R2 ;  /* 0x0000000807067825 */ /* 0x001fc800078e0202 */
[--C-:B------:R-:W-:Y:S02]  /*0300*/  IMAD.WIDE R8, R9, 0x8, R2.reuse ;  /* 0x0000000809087825 */ /* 0x100fe400078e0202 */
[----:B-1----:R-:W2:Y:S02]  /*0310*/  LDG.E.64 R6, desc[UR4][R6.64] ;  /* 0x0000000406067981 */ /* 0x002ea4000c1e1b00 */
[----:B------:R-:W-:Y:S02]  /*0320*/  IMAD.WIDE R2, R5, 0x8, R2 ;  /* 0x0000000805027825 */ /* 0x000fe400078e0202 */
[----:B------:R-:W2:Y:S04]  /*0330*/  LDG.E.64 R8, desc[UR4][R8.64] ;  /* 0x0000000408087981 */ /* 0x000ea8000c1e1b00 */
[----:B------:R-:W2:Y:S02]  /*0340*/  LDG.E.64 R4, desc[UR4][R2.64] ;  /* 0x0000000402047981 */ /* 0x000ea4000c1e1b00 */
[----:B--2---:R-:W-:-:S07]  /*0350*/  DFMA R4, -R6, R8, R4 ;  /* 0x000000080604722b */ /* 0x004fce0000000104 */
[----:B------:R-:W-:Y:S01]  /*0360*/  STG.E.64 desc[UR4][R2.64], R4 ;  /* 0x0000000402007986 */ /* 0x000fe2000c101b04 */
[----:B------:R-:W-:Y:S05]  /*0370*/  EXIT ;  /* 0x000000000000794d */ /* 0x000fea0003800000 */
.L_x_1:
        /* <DEDUP_REMOVED lines=16> */
.L_x_14:


//--------------------- .text._Z9divideRow6Matrixi --------------------------
	.section	.text._Z9divideRow6Matrixi,"ax",@progbits
	.align	128
        .global         _Z9divideRow6Matrixi
        .type           _Z9divideRow6Matrixi,@function
        .size           _Z9divideRow6Matrixi,(.L_x_12 - _Z9divideRow6Matrixi)
        .other          _Z9divideRow6Matrixi,@"STO_CUDA_ENTRY STV_DEFAULT"
_Z9divideRow6Matrixi:
.text._Z9divideRow6Matrixi:
[----:B------:R-:W-:Y:S01]  /*0000*/  LDC R1, c[0x0][0x37c] ;  /* 0x0000df00ff017b82 */ /* 0x000fe20000000800 */
[----:B------:R-:W0:Y:S07]  /*0010*/  S2R R3, SR_TID.X ;  /* 0x0000000000037919 */ /* 0x000e2e0000002100 */
[----:B------:R-:W0:Y:S01]  /*0020*/  S2UR UR4, SR_CTAID.X ;  /* 0x00000000000479c3 */ /* 0x000e220000002500 */
[----:B------:R-:W1:Y:S07]  /*0030*/  LDCU UR6, c[0x0][0x380] ;  /* 0x00007000ff0677ac */ /* 0x000e6e0008000800 */
[----:B------:R-:W0:Y:S02]  /*0040*/  LDC R0, c[0x0][0x360] ;  /* 0x0000d800ff007b82 */ /* 0x000e240000000800 */
[----:B0-----:R-:W-:-:S05]  /*0050*/  IMAD R0, R0, UR4, R3 ;  /* 0x0000000400007c24 */ /* 0x001fca000f8e0203 */
[----:B-1----:R-:W-:-:S13]  /*0060*/  ISETP.GE.AND P0, PT, R0, UR6, PT ;  /* 0x0000000600007c0c */ /* 0x002fda000bf06270 */
[----:B------:R-:W-:Y:S05]  /*0070*/  @P0 EXIT ;  /* 0x000000000000094d */ /* 0x000fea0003800000 */
[----:B------:R-:W0:Y:S01]  /*0080*/  LDC R3, c[0x0][0x390] ;  /* 0x0000e400ff037b82 */ /* 0x000e220000000800 */
[----:B------:R-:W1:Y:S07]  /*0090*/  LDCU.64 UR4, c[0x0][0x358] ;  /* 0x00006b00ff0477ac */ /* 0x000e6e0008000a00 */
[----:B------:R-:W2:Y:S01]  /*00a0*/  LDC.64 R4, c[0x0][0x388] ;  /* 0x0000e200ff047b82 */ /* 0x000ea20000000a00 */
[----:B0-----:R-:W-:-:S04]  /*00b0*/  IMAD R7, R3, UR6, R3 ;  /* 0x0000000603077c24 */ /* 0x001fc8000f8e0203 */
[----:B--2---:R-:W-:-:S06]  /*00c0*/  IMAD.WIDE R6, R7, 0x8, R4 ;  /* 0x0000000807067825 */ /* 0x004fcc00078e0204 */
[----:B-1----:R-:W2:Y:S01]  /*00d0*/  LDG.E.64 R6, desc[UR4][R6.64] ;  /* 0x0000000406067981 */ /* 0x002ea2000c1e1b00 */
[----:B------:R-:W-:-:S04]  /*00e0*/  IMAD R3, R3, UR6, R0 ;  /* 0x0000000603037c24 */ /* 0x000fc8000f8e0200 */
[----:B------:R-:W-:-:S05]  /*00f0*/  IMAD.WIDE R4, R3, 0x8, R4 ;  /* 0x0000000803047825 */ /* 0x000fca00078e0204 */
[----:B------:R-:W3:Y:S01]  /*0100*/  LDG.E.64 R8, desc[UR4][R4.64] ;  /* 0x0000000404087981 */ /* 0x000ee2000c1e1b00 */
[----:B------:R-:W-:Y:S01]  /*0110*/  IMAD.MOV.U32 R2, RZ, RZ, 0x1 ;  /* 0x00000001ff027424 */ /* 0x000fe200078e00ff */
[----:B------:R-:W-:Y:S01]  /*0120*/  BSSY.RECONVERGENT B0, `(.L_x_2) ;  /* 0x0000012000007945 */ /* 0x000fe20003800200 */
[----:B--2---:R-:W0:Y:S01]  /*0130*/  MUFU.RCP64H R3, R7 ;  /* 0x0000000700037308 */ /* 0x004e220000001800 */
[----:B---3--:R-:W-:-:S03]  /*0140*/  FSETP.GEU.AND P1, PT, |R9|, 6.5827683646048100446e-37, PT ;  /* 0x036000000900780b */ /* 0x008fc60003f2e200 */
[----:B0-----:R-:W-:-:S08]  /*0150*/  DFMA R10, -R6, R2, 1 ;  /* 0x3ff00000060a742b */ /* 0x001fd00000000102 */
[----:B------:R-:W-:-:S08]  /*0160*/  DFMA R10, R10, R10, R10 ;  /* 0x0000000a0a0a722b */ /* 0x000fd0000000000a */
[----:B------:R-:W-:-:S08]  /*0170*/  DFMA R10, R2, R10, R2 ;  /* 0x0000000a020a722b */ /* 0x000fd00000000002 */
[----:B------:R-:W-:-:S08]  /*0180*/  DFMA R2, -R6, R10, 1 ;  /* 0x3ff000000602742b */ /* 0x000fd0000000010a */
[----:B------:R-:W-:-:S08]  /*0190*/  DFMA R2, R10, R2, R10 ;  /* 0x000000020a02722b */ /* 0x000fd0000000000a */
[----:B------:R-:W-:-:S08]  /*01a0*/  DMUL R10, R8, R2 ;  /* 0x00000002080a7228 */ /* 0x000fd00000000000 */
[----:B------:R-:W-:-:S08]  /*01b0*/  DFMA R12, -R6, R10, R8 ;  /* 0x0000000a060c722b */ /* 0x000fd00000000108 */
[----:B------:R-:W-:-:S10]  /*01c0*/  DFMA R2, R2, R12, R10 ;  /* 0x0000000c0202722b */ /* 0x000fd4000000000a */
[----:B------:R-:W-:-:S05]  /*01d0*/  FFMA R0, RZ, R7, R3 ;  /* 0x00000007ff007223 */ /* 0x000fca0000000003 */
[----:B------:R-:W-:-:S13]  /*01e0*/  FSETP.GT.AND P0, PT, |R0|, 1.469367938527859385e-39, PT ;  /* 0x001000000000780b */ /* 0x000fda0003f04200 */
[----:B------:R-:W-:Y:S05]  /*01f0*/  @P0 BRA P1, `(.L_x_3) ;  /* 0x0000000000100947 */ /* 0x000fea0000800000 */
[----:B------:R-:W-:-:S07]  /*0200*/  MOV R0, 0x220 ;  /* 0x0000022000007802 */ /* 0x000fce0000000f00 */
[----:B------:R-:W-:Y:S05]  /*0210*/  CALL.REL.NOINC `($__internal_0_$__cuda_sm20_div_rn_f64_full) ;  /* 0x0000000000147944 */ /* 0x000fea0003c00000 */
[----:B------:R-:W-:Y:S02]  /*0220*/  IMAD.MOV.U32 R2, RZ, RZ, R12 ;  /* 0x000000ffff027224 */ /* 0x000fe400078e000c */
[----:B------:R-:W-:-:S07]  /*0230*/  IMAD.MOV.U32 R3, RZ, RZ, R13 ;  /* 0x000000ffff037224 */ /* 0x000fce00078e000d */
.L_x_3:
[----:B------:R-:W-:Y:S05]  /*0240*/  BSYNC.RECONVERGENT B0 ;  /* 0x0000000000007941 */ /* 0x000fea0003800200 */
.L_x_2:
[----:B------:R-:W-:Y:S01]  /*0250*/  STG.E.64 desc[UR4][R4.64], R2 ;  /* 0x0000000204007986 */ /* 0x000fe2000c101b04 */
[----:B------:R-:W-:Y:S05]  /*0260*/  EXIT ;  /* 0x000000000000794d */ /* 0x000fea0003800000 */
        .weak           $__internal_0_$__cuda_sm20_div_rn_f64_full
        .type           $__internal_0_$__cuda_sm20_div_rn_f64_full,@function
        .size           $__internal_0_$__cuda_sm20_div_rn_f64_full,(.L_x_12 - $__internal_0_$__cuda_sm20_div_rn_f64_full)
$__internal_0_$__cuda_sm20_div_rn_f64_full:
[C---:B------:R-:W-:Y:S01]  /*0270*/  FSETP.GEU.AND P0, PT, |R7|.reuse, 1.469367938527859385e-39, PT ;  /* 0x001000000700780b */ /* 0x040fe20003f0e200 */
[----:B------:R-:W-:Y:S01]  /*0280*/  IMAD.MOV.U32 R16, RZ, RZ, 0x1 ;  /* 0x00000001ff107424 */ /* 0x000fe200078e00ff */
[----:B------:R-:W-:Y:S01]  /*0290*/  LOP3.LUT R2, R7, 0x800fffff, RZ, 0xc0, !PT ;  /* 0x800fffff07027812 */ /* 0x000fe200078ec0ff */
[----:B------:R-:W-:Y:S01]  /*02a0*/  BSSY.RECONVERGENT B1, `(.L_x_4) ;  /* 0x0000055000017945 */ /* 0x000fe20003800200 */
[C---:B------:R-:W-:Y:S02]  /*02b0*/  FSETP.GEU.AND P2, PT, |R9|.reuse, 1.469367938527859385e-39, PT ;  /* 0x001000000900780b */ /* 0x040fe40003f4e200 */
[----:B------:R-:W-:Y:S01]  /*02c0*/  LOP3.LUT R3, R2, 0x3ff00000, RZ, 0xfc, !PT ;  /* 0x3ff0000002037812 */ /* 0x000fe200078efcff */
[----:B------:R-:W-:Y:S01]  /*02d0*/  IMAD.MOV.U32 R2, RZ, RZ, R6 ;  /* 0x000000ffff027224 */ /* 0x000fe200078e0006 */
[----:B------:R-:W-:Y:S02]  /*02e0*/  LOP3.LUT R12, R9, 0x7ff00000, RZ, 0xc0, !PT ;  /* 0x7ff00000090c7812 */ /* 0x000fe400078ec0ff */
[----:B------:R-:W-:-:S03]  /*02f0*/  LOP3.LUT R15, R7, 0x7ff00000, RZ, 0xc0, !PT ;  /* 0x7ff00000070f7812 */ /* 0x000fc600078ec0ff */
[----:B------:R-:W-:Y:S01]  /*0300*/  @!P0 DMUL R2, R6, 8.98846567431157953865e+307 ;  /* 0x7fe0000006028828 */ /* 0x000fe20000000000 */
[----:B------:R-:W-:-:S03]  /*0310*/  ISETP.GE.U32.AND P1, PT, R12, R15, PT ;  /* 0x0000000f0c00720c */ /* 0x000fc60003f26070 */
[----:B------:R-:W-:Y:S01]  /*0320*/  @!P2 LOP3.LUT R13, R7, 0x7ff00000, RZ, 0xc0, !PT ;  /* 0x7ff00000070da812 */ /* 0x000fe200078ec0ff */
[----:B------:R-:W-:Y:S01]  /*0330*/  @!P2 IMAD.MOV.U32 R18, RZ, RZ, RZ ;  /* 0x000000ffff12a224 */ /* 0x000fe200078e00ff */
[----:B------:R-:W0:Y:S02]  /*0340*/  MUFU.RCP64H R17, R3 ;  /* 0x0000000300117308 */ /* 0x000e240000001800 */
[----:B------:R-:W-:Y:S01]  /*0350*/  @!P2 ISETP.GE.U32.AND P3, PT, R12, R13, PT ;  /* 0x0000000d0c00a20c */ /* 0x000fe20003f66070 */
[----:B------:R-:W-:-:S05]  /*0360*/  IMAD.MOV.U32 R13, RZ, RZ, 0x1ca00000 ;  /* 0x1ca00000ff0d7424 */ /* 0x000fca00078e00ff */
[----:B------:R-:W-:-:S04]  /*0370*/  @!P2 SEL R19, R13, 0x63400000, !P3 ;  /* 0x634000000d13a807 */ /* 0x000fc80005800000 */
[----:B------:R-:W-:-:S04]  /*0380*/  @!P2 LOP3.LUT R19, R19, 0x80000000, R9, 0xf8, !PT ;  /* 0x800000001313a812 */ /* 0x000fc800078ef809 */
[----:B------:R-:W-:Y:S01]  /*0390*/  @!P2 LOP3.LUT R19, R19, 0x100000, RZ, 0xfc, !PT ;  /* 0x001000001313a812 */ /* 0x000fe200078efcff */
[----:B0-----:R-:W-:-:S08]  /*03a0*/  DFMA R10, R16, -R2, 1 ;  /* 0x3ff00000100a742b */ /* 0x001fd00000000802 */
[----:B------:R-:W-:-:S08]  /*03b0*/  DFMA R10, R10, R10, R10 ;  /* 0x0000000a0a0a722b */ /* 0x000fd0000000000a */
[----:B------:R-:W-:Y:S01]  /*03c0*/  DFMA R16, R16, R10, R16 ;  /* 0x0000000a1010722b */ /* 0x000fe20000000010 */
[----:B------:R-:W-:Y:S01]  /*03d0*/  SEL R11, R13, 0x63400000, !P1 ;  /* 0x634000000d0b7807 */ /* 0x000fe20004800000 */
[----:B------:R-:W-:-:S03]  /*03e0*/  IMAD.MOV.U32 R10, RZ, RZ, R8 ;  /* 0x000000ffff0a7224 */ /* 0x000fc600078e0008 */
[----:B------:R-:W-:-:S03]  /*03f0*/  LOP3.LUT R11, R11, 0x800fffff, R9, 0xf8, !PT ;  /* 0x800fffff0b0b7812 */ /* 0x000fc600078ef809 */
[----:B------:R-:W-:-:S03]  /*0400*/  DFMA R20, R16, -R2, 1 ;  /* 0x3ff000001014742b */ /* 0x000fc60000000802 */
[----:B------:R-:W-:-:S05]  /*0410*/  @!P2 DFMA R10, R10, 2, -R18 ;  /* 0x400000000a0aa82b */ /* 0x000fca0000000812 */
[----:B------:R-:W-:Y:S01]  /*0420*/  DFMA R16, R16, R20, R16 ;  /* 0x000000141010722b */ /* 0x000fe20000000010 */
[----:B------:R-:W-:Y:S02]  /*0430*/  IMAD.MOV.U32 R21, RZ, RZ, R12 ;  /* 0x000000ffff157224 */ /* 0x000fe400078e000c */
[----:B------:R-:W-:Y:S01]  /*0440*/  IMAD.MOV.U32 R20, RZ, RZ, R15 ;  /* 0x000000ffff147224 */ /* 0x000fe200078e000f */
[----:B------:R-:W-:Y:S02]  /*0450*/  @!P0 LOP3.LUT R20, R3, 0x7ff00000, RZ, 0xc0, !PT ;  /* 0x7ff0000003148812 */ /* 0x000fe400078ec0ff */
[----:B------:R-:W-:Y:S02]  /*0460*/  @!P2 LOP3.LUT R21, R11, 0x7ff00000, RZ, 0xc0, !PT ;  /* 0x7ff000000b15a812 */ /* 0x000fe400078ec0ff */
[----:B------:R-:W-:Y:S01]  /*0470*/  DMUL R18, R16, R10 ;  /* 0x0000000a10127228 */ /* 0x000fe20000000000 */
[----:B------:R-:W-:Y:S02]  /*0480*/  VIADD R23, R20, 0xffffffff ;  /* 0xffffffff14177836 */ /* 0x000fe40000000000 */
[----:B------:R-:W-:-:S05]  /*0490*/  VIADD R22, R21, 0xffffffff ;  /* 0xffffffff15167836 */ /* 0x000fca0000000000 */
[----:B------:R-:W-:Y:S01]  /*04a0*/  DFMA R14, R18, -R2, R10 ;  /* 0x80000002120e722b */ /* 0x000fe2000000000a */
[----:B------:R-:W-:-:S04]  /*04b0*/  ISETP.GT.U32.AND P0, PT, R22, 0x7feffffe, PT ;  /* 0x7feffffe1600780c */ /* 0x000fc80003f04070 */
[----:B------:R-:W-:-:S03]  /*04c0*/  ISETP.GT.U32.OR P0, PT, R23, 0x7feffffe, P0 ;  /* 0x7feffffe1700780c */ /* 0x000fc60000704470 */
[----:B------:R-:W-:-:S10]  /*04d0*/  DFMA R14, R16, R14, R18 ;  /* 0x0000000e100e722b */ /* 0x000fd40000000012 */
[----:B------:R-:W-:Y:S05]  /*04e0*/  @P0 BRA `(.L_x_5) ;  /* 0x00000000006c0947 */ /* 0x000fea0003800000 */
[----:B------:R-:W-:-:S04]  /*04f0*/  LOP3.LUT R9, R7, 0x7ff00000, RZ, 0xc0, !PT ;  /* 0x7ff0000007097812 */ /* 0x000fc800078ec0ff */
[CC--:B------:R-:W-:Y:S02]  /*0500*/  VIADDMNMX R8, R12.reuse, -R9.reuse, 0xb9600000, !PT ;  /* 0xb96000000c087446 */ /* 0x0c0fe40007800909 */
[----:B------:R-:W-:Y:S02]  /*0510*/  ISETP.GE.U32.AND P0, PT, R12, R9, PT ;  /* 0x000000090c00720c */ /* 0x000fe40003f06070 */
[----:B------:R-:W-:Y:S02]  /*0520*/  VIMNMX R8, PT, PT, R8, 0x46a00000, PT ;  /* 0x46a0000008087848 */ /* 0x000fe40003fe0100 */
[----:B------:R-:W-:-:S05]  /*0530*/  SEL R13, R13, 0x63400000, !P0 ;  /* 0x634000000d0d7807 */ /* 0x000fca0004000000 */
[----:B------:R-:W-:Y:S02]  /*0540*/  IMAD.IADD R16, R8, 0x1, -R13 ;  /* 0x0000000108107824 */ /* 0x000fe400078e0a0d */
[----:B------:R-:W-:Y:S02]  /*0550*/  IMAD.MOV.U32 R8, RZ, RZ, RZ ;  /* 0x000000ffff087224 */ /* 0x000fe400078e00ff */
[----:B------:R-:W-:-:S06]  /*0560*/  VIADD R9, R16, 0x7fe00000 ;  /* 0x7fe0000010097836 */ /* 0x000fcc0000000000 */
[----:B------:R-:W-:-:S10]  /*0570*/  DMUL R12, R14, R8 ;  /* 0x000000080e0c7228 */ /* 0x000fd40000000000 */
[----:B------:R-:W-:-:S13]  /*0580*/  FSETP.GTU.AND P0, PT, |R13|, 1.469367938527859385e-39, PT ;  /* 0x001000000d00780b */ /* 0x000fda0003f0c200 */
[----:B------:R-:W-:Y:S05]  /*0590*/  @P0 BRA `(.L_x_6) ;  /* 0x0000000000940947 */ /* 0x000fea0003800000 */
[----:B------:R-:W-:Y:S01]  /*05a0*/  DFMA R2, R14, -R2, R10 ;  /* 0x800000020e02722b */ /* 0x000fe2000000000a */
[----:B------:R-:W-:-:S09]  /*05b0*/  IMAD.MOV.U32 R8, RZ, RZ, RZ ;  /* 0x000000ffff087224 */ /* 0x000fd200078e00ff */
[C---:B------:R-:W-:Y:S02]  /*05c0*/  FSETP.NEU.AND P0, PT, R3.reuse, RZ, PT ;  /* 0x000000ff0300720b */ /* 0x040fe40003f0d000 */
[----:B------:R-:W-:-:S04]  /*05d0*/  LOP3.LUT R7, R3, 0x80000000, R7, 0x48, !PT ;  /* 0x8000000003077812 */ /* 0x000fc800078e4807 */
[----:B------:R-:W-:-:S07]  /*05e0*/  LOP3.LUT R9, R7, R9, RZ, 0xfc, !PT ;  /* 0x0000000907097212 */ /* 0x000fce00078efcff */
[----:B------:R-:W-:Y:S05]  /*05f0*/  @!P0 BRA `(.L_x_6) ;  /* 0x00000000007c8947 */ /* 0x000fea0003800000 */
[----:B------:R-:W-:Y:S01]  /*0600*/  IMAD.MOV R3, RZ, RZ, -R16 ;  /* 0x000000ffff037224 */ /* 0x000fe200078e0a10 */
[----:B------:R-:W-:Y:S01]  /*0610*/  DMUL.RP R8, R14, R8 ;  /* 0x000000080e087228 */ /* 0x000fe20000008000 */
[----:B------:R-:W-:-:S06]  /*0620*/  IMAD.MOV.U32 R2, RZ, RZ, RZ ;  /* 0x000000ffff027224 */ /* 0x000fcc00078e00ff */
[----:B------:R-:W-:-:S03]  /*0630*/  DFMA R2, R12, -R2, R14 ;  /* 0x800000020c02722b */ /* 0x000fc6000000000e */
[----:B------:R-:W-:-:S03]  /*0640*/  LOP3.LUT R7, R9, R7, RZ, 0x3c, !PT ;  /* 0x0000000709077212 */ /* 0x000fc600078e3cff */
[----:B------:R-:W-:-:S04]  /*0650*/  IADD3 R2, PT, PT, -R16, -0x43300000, RZ ;  /* 0xbcd0000010027810 */ /* 0x000fc80007ffe1ff */
[----:B------:R-:W-:-:S04]  /*0660*/  FSETP.NEU.AND P0, PT, |R3|, R2, PT ;  /* 0x000000020300720b */ /* 0x000fc80003f0d200 */
[----:B------:R-:W-:Y:S02]  /*0670*/  FSEL R12, R8, R12, !P0 ;  /* 0x0000000c080c7208 */ /* 0x000fe40004000000 */
[----:B------:R-:W-:Y:S01]  /*0680*/  FSEL R13, R7, R13, !P0 ;  /* 0x0000000d070d7208 */ /* 0x000fe20004000000 */
[----:B------:R-:W-:Y:S06]  /*0690*/  BRA `(.L_x_6) ;  /* 0x0000000000547947 */ /* 0x000fec0003800000 */
.L_x_5:
[----:B------:R-:W-:-:S14]  /*06a0*/  DSETP.NAN.AND P0, PT, R8, R8, PT ;  /* 0x000000080800722a */ /* 0x000fdc0003f08000 */
[----:B------:R-:W-:Y:S05]  /*06b0*/  @P0 BRA `(.L_x_7) ;  /* 0x0000000000440947 */ /* 0x000fea0003800000 */
[----:B------:R-:W-:-:S14]  /*06c0*/  DSETP.NAN.AND P0, PT, R6, R6, PT ;  /* 0x000000060600722a */ /* 0x000fdc0003f08000 */
[----:B------:R-:W-:Y:S05]  /*06d0*/  @P0 BRA `(.L_x_8) ;  /* 0x0000000000300947 */ /* 0x000fea0003800000 */
[----:B------:R-:W-:Y:S01]  /*06e0*/  ISETP.NE.AND P0, PT, R21, R20, PT ;  /* 0x000000141500720c */ /* 0x000fe20003f05270 */
[----:B------:R-:W-:Y:S02]  /*06f0*/  IMAD.MOV.U32 R12, RZ, RZ, 0x0 ;  /* 0x00000000ff0c7424 */ /* 0x000fe400078e00ff */
[----:B------:R-:W-:-:S10]  /*0700*/  IMAD.MOV.U32 R13, RZ, RZ, -0x80000 ;  /* 0xfff80000ff0d7424 */ /* 0x000fd400078e00ff */
[----:B------:R-:W-:Y:S05]  /*0710*/  @!P0 BRA `(.L_x_6) ;  /* 0x0000000000348947 */ /* 0x000fea0003800000 */
[----:B------:R-:W-:Y:S02]  /*0720*/  ISETP.NE.AND P0, PT, R21, 0x7ff00000, PT ;  /* 0x7ff000001500780c */ /* 0x000fe40003f05270 */
[----:B------:R-:W-:Y:S02]  /*0730*/  LOP3.LUT R13, R9, 0x80000000, R7, 0x48, !PT ;  /* 0x80000000090d7812 */ /* 0x000fe400078e4807 */
[----:B------:R-:W-:-:S13]  /*0740*/  ISETP.EQ.OR P0, PT, R20, RZ, !P0 ;  /* 0x000000ff1400720c */ /* 0x000fda0004702670 */
[----:B------:R-:W-:Y:S01]  /*0750*/  @P0 LOP3.LUT R2, R13, 0x7ff00000, RZ, 0xfc, !PT ;  /* 0x7ff000000d020812 */ /* 0x000fe200078efcff */
[----:B------:R-:W-:Y:S02]  /*0760*/  @!P0 IMAD.MOV.U32 R12, RZ, RZ, RZ ;  /* 0x000000ffff0c8224 */ /* 0x000fe400078e00ff */
[----:B------:R-:W-:Y:S02]  /*0770*/  @P0 IMAD.MOV.U32 R12, RZ, RZ, RZ ;  /* 0x000000ffff0c0224 */ /* 0x000fe400078e00ff */
[----:B------:R-:W-:Y:S01]  /*0780*/  @P0 IMAD.MOV.U32 R13, RZ, RZ, R2 ;  /* 0x000000ffff0d0224 */ /* 0x000fe200078e0002 */
[----:B------:R-:W-:Y:S06]  /*0790*/  BRA `(.L_x_6) ;  /* 0x0000000000147947 */ /* 0x000fec0003800000 */
.L_x_8:
[----:B------:R-:W-:Y:S01]  /*07a0*/  LOP3.LUT R13, R7, 0x80000, RZ, 0xfc, !PT ;  /* 0x00080000070d7812 */ /* 0x000fe200078efcff */
[----:B------:R-:W-:Y:S01]  /*07b0*/  IMAD.MOV.U32 R12, RZ, RZ, R6 ;  /* 0x000000ffff0c7224 */ /* 0x000fe200078e0006 */
[----:B------:R-:W-:Y:S06]  /*07c0*/  BRA `(.L_x_6) ;  /* 0x0000000000087947 */ /* 0x000fec0003800000 */
.L_x_7:
[----:B------:R-:W-:Y:S01]  /*07d0*/  LOP3.LUT R13, R9, 0x80000, RZ, 0xfc, !PT ;  /* 0x00080000090d7812 */ /* 0x000fe200078efcff */
[----:B------:R-:W-:-:S07]  /*07e0*/  IMAD.MOV.U32 R12, RZ, RZ, R8 ;  /* 0x000000ffff0c7224 */ /* 0x000fce00078e0008 */
.L_x_6:
[----:B------:R-:W-:Y:S05]  /*07f0*/  BSYNC.RECONVERGENT B1 ;  /* 0x0000000000017941 */ /* 0x000fea0003800200 */
.L_x_4:
[----:B------:R-:W-:Y:S02]  /*0800*/  IMAD.MOV.U32 R2, RZ, RZ, R0 ;  /* 0x000000ffff027224 */ /* 0x000fe400078e0000 */
[----:B------:R-:W-:-:S04]  /*0810*/  IMAD.MOV.U32 R3, RZ, RZ, 0x0 ;  /* 0x00000000ff037424 */ /* 0x000fc800078e00ff */
[----:B------:R-:W-:Y:S05]  /*0820*/  RET.REL.NODEC R2 `(_Z9divideRow6Matrixi) ;  /* 0xfffffff402f47950 */ /* 0x000fea0003c3ffff */
.L_x_9:
        /* <DEDUP_REMOVED lines=13> */
.L_x_12:


//--------------------- .text._Z15normalizeColumn6Matrixii --------------------------
	.section	.text._Z15normalizeColumn6Matrixii,"ax",@progbits
	.align	128
        .global         _Z15normalizeColumn6Matrixii
        .type           _Z15normalizeColumn6Matrixii,@function
        .size           _Z15normalizeColumn6Matrixii,(.L_x_16 - _Z15normalizeColumn6Matrixii)
        .other          _Z15normalizeColumn6Matrixii,@"STO_CUDA_ENTRY STV_DEFAULT"
_Z15normalizeColumn6Matrixii:
.text._Z15normalizeColumn6Matrixii:
        /* <DEDUP_REMOVED lines=8> */
[----:B------:R-:W0:Y:S01]  /*0080*/  LDC.64 R2, c[0x0][0x390] ;  /* 0x0000e400ff027b82 */ /* 0x000e220000000a00 */
[----:B------:R-:W1:Y:S07]  /*0090*/  LDCU.64 UR4, c[0x0][0x358] ;  /* 0x00006b00ff0477ac */ /* 0x000e6e0008000a00 */
[----:B------:R-:W2:Y:S01]  /*00a0*/  LDC.64 R4, c[0x0][0x388] ;  /* 0x0000e200ff047b82 */ /* 0x000ea20000000a00 */
[C---:B0-----:R-:W-:Y:S02]  /*00b0*/  IMAD R3, R0.reuse, UR6, R3 ;  /* 0x0000000600037c24 */ /* 0x041fe4000f8e0203 */
[----:B------:R-:W-:-:S02]  /*00c0*/  IMAD R7, R0, UR6, R2 ;  /* 0x0000000600077c24 */ /* 0x000fc4000f8e0202 */
[----:B--2---:R-:W-:-:S04]  /*00d0*/  IMAD.WIDE R2, R3, 0x8, R4 ;  /* 0x0000000803027825 */ /* 0x004fc800078e0204 */
[----:B------:R-:W-:Y:S02]  /*00e0*/  IMAD.WIDE R4, R7, 0x8, R4 ;  /* 0x0000000807047825 */ /* 0x000fe400078e0204 */
[----:B-1----:R-:W2:Y:S04]  /*00f0*/  LDG.E.64 R2, desc[UR4][R2.64] ;  /* 0x0000000402027981 */ /* 0x002ea8000c1e1b00 */
[----:B------:R-:W2:Y:S02]  /*0100*/  LDG.E.64 R6, desc[UR4][R4.64] ;  /* 0x0000000404067981 */ /* 0x000ea4000c1e1b00 */
[----:B--2---:R-:W-:-:S07]  /*0110*/  DADD R6, R2, R6 ;  /* 0x0000000002067229 */ /* 0x004fce0000000006 */
[----:B------:R-:W-:Y:S01]  /*0120*/  STG.E.64 desc[UR4][R4.64], R6 ;  /* 0x0000000604007986 */ /* 0x000fe2000c101b04 */
[----:B------:R-:W-:Y:S05]  /*0130*/  EXIT ;  /* 0x000000000000794d */ /* 0x000fea0003800000 */
.L_x_10:
        /* <DEDUP_REMOVED lines=12> */
.L_x_16:


//--------------------- .text._Z17findNonZeroColumn6MatrixiPi --------------------------
	.section	.text._Z17findNonZeroColumn6MatrixiPi,"ax",@progbits
	.align	128
        .global         _Z17findNonZeroColumn6MatrixiPi
        .type           _Z17findNonZeroColumn6MatrixiPi,@function
        .size           _Z17findNonZeroColumn6MatrixiPi,(.L_x_17 - _Z17findNonZeroColumn6MatrixiPi)
        .other          _Z17findNonZeroColumn6MatrixiPi,@"STO_CUDA_ENTRY STV_DEFAULT"
_Z17findNonZeroColumn6MatrixiPi:
.text._Z17findNonZeroColumn6MatrixiPi:
[----:B------:R-:W-:Y:S08]  /*0000*/  LDC R1, c[0x0][0x37c] ;  /* 0x0000df00ff017b82 */ /* 0x000ff00000000800 */
[----:B------:R-:W0:Y:S01]  /*0010*/  LDC.64 R2, c[0x0][0x398] ;  /* 0x0000e600ff027b82 */ /* 0x000e220000000a00 */
[----:B------:R-:W0:Y:S02]  /*0020*/  LDCU.64 UR4, c[0x0][0x358] ;  /* 0x00006b00ff0477ac */ /* 0x000e240008000a00 */
[----:B0-----:R-:W2:Y:S02]  /*0030*/  LDG.E R0, desc[UR4][R2.64] ;  /* 0x0000000402007981 */ /* 0x001ea4000c1e1900 */
[----:B--2---:R-:W-:-:S13]  /*0040*/  ISETP.NE.AND P0, PT, R0, -0x1, PT ;  /* 0xffffffff0000780c */ /* 0x004fda0003f05270 */
[----:B------:R-:W-:Y:S05]  /*0050*/  @!P0 EXIT ;  /* 0x000000000000894d */ /* 0x000fea0003800000 */
[----:B------:R-:W0:Y:S01]  /*0060*/  S2R R5, SR_TID.X ;  /* 0x0000000000057919 */ /* 0x000e220000002100 */
[----:B------:R-:W0:Y:S01]  /*0070*/  S2UR UR6, SR_CTAID.X ;  /* 0x00000000000679c3 */ /* 0x000e220000002500 */
[----:B------:R-:W1:Y:S07]  /*0080*/  LDCU UR7, c[0x0][0x390] ;  /* 0x00007200ff0777ac */ /* 0x000e6e0008000800 */
[----:B------:R-:W0:Y:S08]  /*0090*/  LDC R0, c[0x0][0x360] ;  /* 0x0000d800ff007b82 */ /* 0x000e300000000800 */
[----:B------:R-:W2:Y:S01]  /*00a0*/  LDC R6, c[0x0][0x380] ;  /* 0x0000e000ff067b82 */ /* 0x000ea20000000800 */
[----:B0-----:R-:W-:-:S05]  /*00b0*/  IMAD R0, R0, UR6, R5 ;  /* 0x0000000600007c24 */ /* 0x001fca000f8e0205 */
[----:B-1----:R-:W-:-:S04]  /*00c0*/  IADD3 R7, PT, PT, R0, UR7, RZ ;  /* 0x0000000700077c10 */ /* 0x002fc8000fffe0ff */
[----:B--2---:R-:W-:-:S13]  /*00d0*/  ISETP.GE.AND P0, PT, R7, R6, PT ;  /* 0x000000060700720c */ /* 0x004fda0003f06270 */
[----:B------:R-:W-:Y:S05]  /*00e0*/  @P0 EXIT ;  /* 0x000000000000094d */ /* 0x000fea0003800000 */
[----:B------:R-:W0:Y:S01]  /*00f0*/  LDC.64 R4, c[0x0][0x388] ;  /* 0x0000e200ff047b82 */ /* 0x000e220000000a00 */
[----:B------:R-:W-:-:S04]  /*0100*/  IMAD R9, R6, UR7, R7 ;  /* 0x0000000706097c24 */ /* 0x000fc8000f8e0207 */
[----:B0-----:R-:W-:-:S06]  /*0110*/  IMAD.WIDE R4, R9, 0x8, R4 ;  /* 0x0000000809047825 */ /* 0x001fcc00078e0204 */
[----:B------:R-:W2:Y:S01]  /*0120*/  LDG.E.64 R4, desc[UR4][R4.64] ;  /* 0x0000000404047981 */ /* 0x000ea2000c1e1b00 */
[----:B------:R-:W-:Y:S01]  /*0130*/  UMOV UR8, 0xa0b5ed8d ;  /* 0xa0b5ed8d00087882 */ /* 0x000fe20000000000 */
[----:B------:R-:W-:Y:S02]  /*0140*/  UMOV UR9, 0x3eb0c6f7 ;  /* 0x3eb0c6f700097882 */ /* 0x000fe40000000000 */
[----:B--2---:R-:W-:-:S14]  /*0150*/  DSETP.GT.AND P0, PT, |R4|, UR8, PT ;  /* 0x0000000804007e2a */ /* 0x004fdc000bf04200 */
[----:B------:R-:W-:Y:S05]  /*0160*/  @!P0 EXIT ;  /* 0x000000000000894d */ /* 0x000fea0003800000 */
[----:B------:R-:W-:Y:S01]  /*0170*/  STG.E desc[UR4][R2.64], R7 ;  /* 0x0000000702007986 */ /* 0x000fe2000c101904 */
[----:B------:R-:W-:Y:S05]  /*0180*/  EXIT ;  /* 0x000000000000794d */ /* 0x000fea0003800000 */
.L_x_11:
        /* <DEDUP_REMOVED lines=15> */
.L_x_17:


//--------------------- .nv.shared.reserved.0     --------------------------
	.section	.nv.shared.reserved.0,"aw",@nobits
	.weak		__nv_reservedSMEM_offset_0_alias
	.size		__nv_reservedSMEM_offset_0_alias, 0, 64
	.other		__nv_reservedSMEM_offset_0_alias,@"STO_CUDA_RESERVED_SHARED STV_DEFAULT"
__nv_reservedSMEM_offset_0_alias:
	.zero		0
	.zero		64


//--------------------- .nv.constant0._Z8putZeros6Matrixi --------------------------
	.section	.nv.constant0._Z8putZeros6Matrixi,"a",@progbits
	.sectionflags	@""
	.align	4
.nv.constant0._Z8putZeros6Matrixi:
	.zero		916


//--------------------- .nv.constant0._Z12updateMatrix6Matrixi --------------------------
	.section	.nv.constant0._Z12updateMatrix6Matrixi,"a",@progbits
	.sectionflags	@""
	.align	4
.nv.constant0._Z12updateMatrix6Matrixi:
	.zero		916


//--------------------- .nv.constant0._Z9divideRow6Matrixi --------------------------
	.section	.nv.constant0._Z9divideRow6Matrixi,"a",@progbits
	.sectionflags	@""
	.align	4
.nv.constant0._Z9divideRow6Matrixi:
	.zero		916


//--------------------- .nv.constant0._Z15normalizeColumn6Matrixii --------------------------
	.section	.nv.constant0._Z15normalizeColumn6Matrixii,"a",@progbits
	.sectionflags	@""
	.align	4
.nv.constant0._Z15normalizeColumn6Matrixii:
	.zero		920


//--------------------- .nv.constant0._Z17findNonZeroColumn6MatrixiPi --------------------------
	.section	.nv.constant0._Z17findNonZeroColumn6MatrixiPi,"a",@progbits
	.sectionflags	@""
	.align	4
.nv.constant0._Z17findNonZeroColumn6MatrixiPi:
	.zero		928


//--------------------- SYMBOLS --------------------------

	.type		.nv.reservedSmem.offset0,@object
	.size		.nv.reservedSmem.offset0,0x4
